//
// Generated by NVIDIA NVVM Compiler
//
// Compiler Build ID: CL-36424714
// Cuda compilation tools, release 13.0, V13.0.88
// Based on NVVM 20.0.0
//

.version 9.0
.target sm_100
.address_size 64

	// .globl	_Z26benchmark_shfl_sync_cyclesPy

.visible .entry _Z26benchmark_shfl_sync_cyclesPy(
	.param .u64 .ptr .align 1 _Z26benchmark_shfl_sync_cyclesPy_param_0
)
{
	.reg .pred 	%p<2>;
	.reg .b32 	%r<6>;
	.reg .b64 	%rd<10>;

	ld.param.u64 	%rd3, [_Z26benchmark_shfl_sync_cyclesPy_param_0];
	cvta.to.global.u64 	%rd4, %rd3;
	mov.u32 	%r1, %tid.x;
	mov.u32 	%r5, %r1;
	and.b32  	%r2, %r1, 31;
	// begin inline asm
	mov.u64 	%rd1, %clock64;
	// end inline asm
	mov.u32 	%r3, %r5;
	shfl.sync.idx.b32	%r4|%p1, %r3, %r2, 7199, -1;
	mov.u32 	%r5, %r4;
	// begin inline asm
	mov.u64 	%rd2, %clock64;
	// end inline asm
	sub.s64 	%rd7, %rd2, %rd1;
	mul.wide.u32 	%rd8, %r1, 8;
	add.s64 	%rd9, %rd4, %rd8;
	st.global.u64 	[%rd9], %rd7;
	ret;

}
	// .globl	_Z31benchmark_shfl_down_sync_cyclesPy
.visible .entry _Z31benchmark_shfl_down_sync_cyclesPy(
	.param .u64 .ptr .align 1 _Z31benchmark_shfl_down_sync_cyclesPy_param_0
)
{
	.reg .pred 	%p<2>;
	.reg .b32 	%r<5>;
	.reg .b64 	%rd<10>;

	ld.param.u64 	%rd3, [_Z31benchmark_shfl_down_sync_cyclesPy_param_0];
	cvta.to.global.u64 	%rd4, %rd3;
	mov.u32 	%r1, %tid.x;
	mov.u32 	%r4, %r1;
	// begin inline asm
	mov.u64 	%rd1, %clock64;
	// end inline asm
	mov.u32 	%r2, %r4;
	shfl.sync.down.b32	%r3|%p1, %r2, 1, 7199, -1;
	mov.u32 	%r4, %r3;
	// begin inline asm
	mov.u64 	%rd2, %clock64;
	// end inline asm
	sub.s64 	%rd7, %rd2, %rd1;
	mul.wide.u32 	%rd8, %r1, 8;
	add.s64 	%rd9, %rd4, %rd8;
	st.global.u64 	[%rd9], %rd7;
	ret;

}


// ===== COMPILED SASS (sm_100) =====

	.target	sm_100

	.elftype	@"ET_EXEC"


//--------------------- .note.nv.tkinfo           --------------------------
	.section	.note.nv.tkinfo,"",@"SHT_NOTE"
	.sectionflags	@"SHF_NOTE_NV_TKINFO"
	.tkinfo
        /*0018*/ 	.word	0x00000002
        /*0030*/ 	.string	""
        /*0030*/ 	.string	"ptxas"
        /*0030*/ 	.string	"Cuda compilation tools, release 13.0, V13.0.88"
        /*0030*/ 	.string	"Build cuda_13.0.r13.0/compiler.36424714_0"
        /*0030*/ 	.string	"-arch sm_100 -m 64 "



//--------------------- .note.nv.cuinfo           --------------------------
	.section	.note.nv.cuinfo,"",@"SHT_NOTE"
	.sectionflags	@"SHF_NOTE_NV_CUINFO"
        /*0018*/ 	.short	0x0002
        /*001a*/ 	.short	0x0064
        /*001c*/ 	.short	0x0082
	.zero		2


//--------------------- .nv.info                  --------------------------
	.section	.nv.info,"",@"SHT_CUDA_INFO"
	.align	4


	//----- nvinfo : EIATTR_REGCOUNT
	.align		4
        /*0000*/ 	.byte	0x04, 0x2f
        /*0002*/ 	.short	(.L_1 - .L_0)
	.align		4
.L_0:
        /*0004*/ 	.word	index@(_Z26benchmark_shfl_sync_cyclesPy)
        /*0008*/ 	.word	0x0000000c


	//----- nvinfo : EIATTR_FRAME_SIZE
	.align		4
.L_1:
        /*000c*/ 	.byte	0x04, 0x11
        /*000e*/ 	.short	(.L_3 - .L_2)
	.align		4
.L_2:
        /*0010*/ 	.word	index@(_Z26benchmark_shfl_sync_cyclesPy)
        /*0014*/ 	.word	0x00000000


	//----- nvinfo : EIATTR_REGCOUNT
	.align		4
.L_3:
        /*0018*/ 	.byte	0x04, 0x2f
        /*001a*/ 	.short	(.L_5 - .L_4)
	.align		4
.L_4:
        /*001c*/ 	.word	index@(_Z31benchmark_shfl_down_sync_cyclesPy)
        /*0020*/ 	.word	0x0000000c


	//----- nvinfo : EIATTR_FRAME_SIZE
	.align		4
.L_5:
        /*0024*/ 	.byte	0x04, 0x11
        /*0026*/ 	.short	(.L_7 - .L_6)
	.align		4
.L_6:
        /*0028*/ 	.word	index@(_Z31benchmark_shfl_down_sync_cyclesPy)
        /*002c*/ 	.word	0x00000000


	//----- nvinfo : EIATTR_MIN_STACK_SIZE
	.align		4
.L_7:
        /*0030*/ 	.byte	0x04, 0x12
        /*0032*/ 	.short	(.L_9 - .L_8)
	.align		4
.L_8:
        /*0034*/ 	.word	index@(_Z31benchmark_shfl_down_sync_cyclesPy)
        /*0038*/ 	.word	0x00000000


	//----- nvinfo : EIATTR_MIN_STACK_SIZE
	.align		4
.L_9:
        /*003c*/ 	.byte	0x04, 0x12
        /*003e*/ 	.short	(.L_11 - .L_10)
	.align		4
.L_10:
        /*0040*/ 	.word	index@(_Z26benchmark_shfl_sync_cyclesPy)
        /*0044*/ 	.word	0x00000000
.L_11:


//--------------------- .nv.compat                --------------------------
	.section	.nv.compat,"",@"SHT_CUDA_COMPAT_INFO"
	.align	4
        /*0000*/ 	.byte	0x02, 0x09, 0x00, 0x00, 0x02, 0x02, 0x01, 0x00, 0x02, 0x05, 0x05, 0x00, 0x03, 0x07, 0x01, 0x01
        /*0010*/ 	.byte	0x02, 0x03, 0x00, 0x00, 0x02, 0x06, 0x01, 0x00, 0x04, 0x0b, 0x08, 0x00, 0x09, 0x00, 0x00, 0x00
        /*0020*/ 	.byte	0x00, 0x00, 0x00, 0x00


//--------------------- .nv.info._Z31benchmark_shfl_down_sync_cyclesPy --------------------------
	.section	.nv.info._Z31benchmark_shfl_down_sync_cyclesPy,"",@"SHT_CUDA_INFO"
	.sectionflags	@""
	.align	4


	//----- nvinfo : EIATTR_CUDA_API_VERSION
	.align		4
        /*0000*/ 	.byte	0x04, 0x37
        /*0002*/ 	.short	(.L_13 - .L_12)
.L_12:
        /*0004*/ 	.word	0x00000082


	//----- nvinfo : EIATTR_KPARAM_INFO
	.align		4
.L_13:
        /*0008*/ 	.byte	0x04, 0x17
        /*000a*/ 	.short	(.L_15 - .L_14)
.L_14:
        /*000c*/ 	.word	0x00000000
        /*0010*/ 	.short	0x0000
        /*0012*/ 	.short	0x0000
        /*0014*/ 	.byte	0x00, 0xf5, 0x21, 0x00


	//----- nvinfo : EIATTR_SPARSE_MMA_MASK
	.align		4
.L_15:
        /*0018*/ 	.byte	0x03, 0x50
        /*001a*/ 	.short	0x0000


	//----- nvinfo : EIATTR_MAXREG_COUNT
	.align		4
        /*001c*/ 	.byte	0x03, 0x1b
        /*001e*/ 	.short	0x00ff


	//----- nvinfo : EIATTR_MERCURY_ISA_VERSION
	.align		4
        /*0020*/ 	.byte	0x03, 0x5f
        /*0022*/ 	.short	0x0101


	//----- nvinfo : EIATTR_VRC_CTA_INIT_COUNT
	.align		4
        /*0024*/ 	.byte	0x02, 0x4a
	.zero		1
	.zero		1


	//----- nvinfo : EIATTR_EXIT_INSTR_OFFSETS
	.align		4
        /*0028*/ 	.byte	0x04, 0x1c
        /*002a*/ 	.short	(.L_17 - .L_16)


	//   ....[0]....
.L_16:
        /*002c*/ 	.word	0x000000b0


	//----- nvinfo : EIATTR_CBANK_PARAM_SIZE
	.align		4
.L_17:
        /*0030*/ 	.byte	0x03, 0x19
        /*0032*/ 	.short	0x0008


	//----- nvinfo : EIATTR_PARAM_CBANK
	.align		4
        /*0034*/ 	.byte	0x04, 0x0a
        /*0036*/ 	.short	(.L_19 - .L_18)
	.align		4
.L_18:
        /*0038*/ 	.word	index@(.nv.constant0._Z31benchmark_shfl_down_sync_cyclesPy)
        /*003c*/ 	.short	0x0380
        /*003e*/ 	.short	0x0008


	//----- nvinfo : EIATTR_SW_WAR
	.align		4
.L_19:
        /*0040*/ 	.byte	0x04, 0x36
        /*0042*/ 	.short	(.L_21 - .L_20)
.L_20:
        /*0044*/ 	.word	0x00000008
.L_21:


//--------------------- .nv.info._Z26benchmark_shfl_sync_cyclesPy --------------------------
	.section	.nv.info._Z26benchmark_shfl_sync_cyclesPy,"",@"SHT_CUDA_INFO"
	.sectionflags	@""
	.align	4


	//----- nvinfo : EIATTR_CUDA_API_VERSION
	.align		4
        /*0000*/ 	.byte	0x04, 0x37
        /*0002*/ 	.short	(.L_23 - .L_22)
.L_22:
        /*0004*/ 	.word	0x00000082


	//----- nvinfo : EIATTR_KPARAM_INFO
	.align		4
.L_23:
        /*0008*/ 	.byte	0x04, 0x17
        /*000a*/ 	.short	(.L_25 - .L_24)
.L_24:
        /*000c*/ 	.word	0x00000000
        /*0010*/ 	.short	0x0000
        /*0012*/ 	.short	0x0000
        /*0014*/ 	.byte	0x00, 0xf5, 0x21, 0x00


	//----- nvinfo : EIATTR_SPARSE_MMA_MASK
	.align		4
.L_25:
        /*0018*/ 	.byte	0x03, 0x50
        /*001a*/ 	.short	0x0000


	//----- nvinfo : EIATTR_MAXREG_COUNT
	.align		4
        /*001c*/ 	.byte	0x03, 0x1b
        /*001e*/ 	.short	0x00ff


	//----- nvinfo : EIATTR_MERCURY_ISA_VERSION
	.align		4
        /*0020*/ 	.byte	0x03, 0x5f
        /*0022*/ 	.short	0x0101


	//----- nvinfo : EIATTR_VRC_CTA_INIT_COUNT
	.align		4
        /*0024*/ 	.byte	0x02, 0x4a
	.zero		1
	.zero		1


	//----- nvinfo : EIATTR_EXIT_INSTR_OFFSETS
	.align		4
        /*0028*/ 	.byte	0x04, 0x1c
        /*002a*/ 	.short	(.L_27 - .L_26)


	//   ....[0]....
.L_26:
        /*002c*/ 	.word	0x000000b0


	//----- nvinfo : EIATTR_CBANK_PARAM_SIZE
	.align		4
.L_27:
        /*0030*/ 	.byte	0x03, 0x19
        /*0032*/ 	.short	0x0008


	//----- nvinfo : EIATTR_PARAM_CBANK
	.align		4
        /*0034*/ 	.byte	0x04, 0x0a
        /*0036*/ 	.short	(.L_29 - .L_28)
	.align		4
.L_28:
        /*0038*/ 	.word	index@(.nv.constant0._Z26benchmark_shfl_sync_cyclesPy)
        /*003c*/ 	.short	0x0380
        /*003e*/ 	.short	0x0008


	//----- nvinfo : EIATTR_SW_WAR
	.align		4
.L_29:
        /*0040*/ 	.byte	0x04, 0x36
        /*0042*/ 	.short	(.L_31 - .L_30)
.L_30:
        /*0044*/ 	.word	0x00000008
.L_31:


//--------------------- .nv.callgraph             --------------------------
	.section	.nv.callgraph,"",@"SHT_CUDA_CALLGRAPH"
	.align	4
	.sectionentsize	8
	.align		4
        /*0000*/ 	.word	0x00000000
	.align		4
        /*0004*/ 	.word	0xffffffff
	.align		4
        /*0008*/ 	.word	0x00000000
	.align		4
        /*000c*/ 	.word	0xfffffffe
	.align		4
        /*0010*/ 	.word	0x00000000
	.align		4
        /*0014*/ 	.word	0xfffffffd
	.align		4
        /*0018*/ 	.word	0x00000000
	.align		4
        /*001c*/ 	.word	0xfffffffc


//--------------------- .text._Z31benchmark_shfl_down_sync_cyclesPy --------------------------
	.section	.text._Z31benchmark_shfl_down_sync_cyclesPy,"ax",@progbits
	.align	128
        .global         _Z31benchmark_shfl_down_sync_cyclesPy
        .type           _Z31benchmark_shfl_down_sync_cyclesPy,@function
        .size           _Z31benchmark_shfl_down_sync_cyclesPy,(.L_x_2 - _Z31benchmark_shfl_down_sync_cyclesPy)
        .other          _Z31benchmark_shfl_down_sync_cyclesPy,@"STO_CUDA_ENTRY STV_DEFAULT"
_Z31benchmark_shfl_down_sync_cyclesPy:
.text._Z31benchmark_shfl_down_sync_cyclesPy:
[----:B------:R-:W-:Y:S01]  /*0000*/  LDC R1, c[0x0][0x37c] ;  /* 0x0000df00ff017b82 */ /* 0x000fe20000000800 */
[----:B------:R-:W0:Y:S01]  /*0010*/  S2R R9, SR_TID.X ;  /* 0x0000000000097919 */ /* 0x000e220000002100 */
[----:B------:R-:W1:Y:S01]  /*0020*/  LDCU.64 UR4, c[0x0][0x358] ;  /* 0x00006b00ff0477ac */ /* 0x000e620008000a00 */
[----:B------:R-:W-:Y:S01]  /*0030*/  NOP ;  /* 0x0000000000007918 */ /* 0x000fe20000000000 */
[----:B------:R-:W-:Y:S02]  /*0040*/  CS2R R2, SR_CLOCKLO ;  /* 0x0000000000027805 */ /* 0x000fe40000015000 */
[----:B------:R-:W-:Y:S02]  /*0050*/  CS2R R4, SR_CLOCKLO ;  /* 0x0000000000047805 */ /* 0x000fe40000015000 */
[----:B------:R-:W0:Y:S04]  /*0060*/  LDC.64 R6, c[0x0][0x380] ;  /* 0x0000e000ff067b82 */ /* 0x000e280000000a00 */
[----:B------:R-:W-:-:S05]  /*0070*/  IADD3 R4, P0, PT, -R2, R4, RZ ;  /* 0x0000000402047210 */ /* 0x000fca0007f1e1ff */
[----:B------:R-:W-:Y:S02]  /*0080*/  IMAD.X R5, R5, 0x1, ~R3, P0 ;  /* 0x0000000105057824 */ /* 0x000fe400000e0e03 */
[----:B0-----:R-:W-:-:S05]  /*0090*/  IMAD.WIDE.U32 R2, R9, 0x8, R6 ;  /* 0x0000000809027825 */ /* 0x001fca00078e0006 */
[----:B-1----:R-:W-:Y:S01]  /*00a0*/  STG.E.64 desc[UR4][R2.64], R4 ;  /* 0x0000000402007986 */ /* 0x002fe2000c101b04 */
[----:B------:R-:W-:Y:S05]  /*00b0*/  EXIT ;  /* 0x000000000000794d */ /* 0x000fea0003800000 */
.L_x_0:
[----:B------:R-:W-:-:S00]  /*00c0*/  BRA `(.L_x_0) ;  /* 0xfffffffc00fc7947 */ /* 0x000fc0000383ffff */
[----:B------:R-:W-:-:S00]  /*00d0*/  NOP ;  /* 0x0000000000007918 */ /* 0x000fc00000000000 */
        /* <DEDUP_REMOVED lines=10> */
.L_x_2:


//--------------------- .text._Z26benchmark_shfl_sync_cyclesPy --------------------------
	.section	.text._Z26benchmark_shfl_sync_cyclesPy,"ax",@progbits
	.align	128
        .global         _Z26benchmark_shfl_sync_cyclesPy
        .type           _Z26benchmark_shfl_sync_cyclesPy,@function
        .size           _Z26benchmark_shfl_sync_cyclesPy,(.L_x_3 - _Z26benchmark_shfl_sync_cyclesPy)
        .other          _Z26benchmark_shfl_sync_cyclesPy,@"STO_CUDA_ENTRY STV_DEFAULT"
_Z26benchmark_shfl_sync_cyclesPy:
.text._Z26benchmark_shfl_sync_cyclesPy:
        /* <DEDUP_REMOVED lines=12> */
.L_x_1:
        /* <DEDUP_REMOVED lines=12> */
.L_x_3:


//--------------------- .nv.shared.reserved.0     --------------------------
	.section	.nv.shared.reserved.0,"aw",@nobits
	.weak		__nv_reservedSMEM_offset_0_alias
	.size		__nv_reservedSMEM_offset_0_alias, 0, 64
	.other		__nv_reservedSMEM_offset_0_alias,@"STO_CUDA_RESERVED_SHARED STV_DEFAULT"
__nv_reservedSMEM_offset_0_alias:
	.zero		0
	.zero		64


//--------------------- .nv.constant0._Z31benchmark_shfl_down_sync_cyclesPy --------------------------
	.section	.nv.constant0._Z31benchmark_shfl_down_sync_cyclesPy,"a",@progbits
	.sectionflags	@""
	.align	4
.nv.constant0._Z31benchmark_shfl_down_sync_cyclesPy:
	.zero		904


//--------------------- .nv.constant0._Z26benchmark_shfl_sync_cyclesPy --------------------------
	.section	.nv.constant0._Z26benchmark_shfl_sync_cyclesPy,"a",@progbits
	.sectionflags	@""
	.align	4
.nv.constant0._Z26benchmark_shfl_sync_cyclesPy:
	.zero		904


//--------------------- SYMBOLS --------------------------

	.type		.nv.reservedSmem.offset0,@object
	.size		.nv.reservedSmem.offset0,0x4
